//
// Generated by NVIDIA NVVM Compiler
//
// Compiler Build ID: CL-36424714
// Cuda compilation tools, release 13.0, V13.0.88
// Based on NVVM 20.0.0
//

.version 9.0
.target sm_100
.address_size 64

	// .globl	_Z20matrix_multiplicatonPiS_S_

.visible .entry _Z20matrix_multiplicatonPiS_S_(
	.param .u64 .ptr .align 1 _Z20matrix_multiplicatonPiS_S__param_0,
	.param .u64 .ptr .align 1 _Z20matrix_multiplicatonPiS_S__param_1,
	.param .u64 .ptr .align 1 _Z20matrix_multiplicatonPiS_S__param_2
)
{
	.reg .pred 	%p<5>;
	.reg .b32 	%r<32>;
	.reg .b64 	%rd<18>;

	ld.param.u64 	%rd5, [_Z20matrix_multiplicatonPiS_S__param_0];
	ld.param.u64 	%rd6, [_Z20matrix_multiplicatonPiS_S__param_1];
	ld.param.u64 	%rd7, [_Z20matrix_multiplicatonPiS_S__param_2];
	mov.u32 	%r9, %ctaid.x;
	shl.b32 	%r10, %r9, 5;
	mov.u32 	%r11, %tid.x;
	add.s32 	%r1, %r10, %r11;
	mov.u32 	%r12, %ctaid.y;
	shl.b32 	%r13, %r12, 5;
	mov.u32 	%r14, %tid.y;
	add.s32 	%r2, %r13, %r14;
	setp.gt.u32 	%p1, %r2, 799;
	setp.gt.s32 	%p2, %r1, 899;
	or.pred  	%p3, %p1, %p2;
	@%p3 bra 	$L__BB0_4;
	mul.lo.s32 	%r16, %r2, 700;
	mul.wide.u32 	%rd8, %r16, 4;
	cvta.to.global.u64 	%rd9, %rd6;
	add.s64 	%rd10, %rd8, %rd9;
	add.s64 	%rd17, %rd10, 8;
	cvta.to.global.u64 	%rd11, %rd7;
	add.s64 	%rd2, %rd11, 7200;
	mov.b32 	%r29, 0;
	mov.u32 	%r30, %r1;
	mov.u32 	%r31, %r29;
$L__BB0_2:
	mul.wide.s32 	%rd12, %r30, 4;
	add.s64 	%rd13, %rd2, %rd12;
	ld.global.u32 	%r17, [%rd17+-8];
	ld.global.u32 	%r18, [%rd13+-7200];
	mad.lo.s32 	%r19, %r18, %r17, %r31;
	ld.global.u32 	%r20, [%rd17+-4];
	ld.global.u32 	%r21, [%rd13+-3600];
	mad.lo.s32 	%r22, %r21, %r20, %r19;
	ld.global.u32 	%r23, [%rd17];
	ld.global.u32 	%r24, [%rd13];
	mad.lo.s32 	%r25, %r24, %r23, %r22;
	ld.global.u32 	%r26, [%rd17+4];
	ld.global.u32 	%r27, [%rd13+3600];
	mad.lo.s32 	%r31, %r27, %r26, %r25;
	add.s32 	%r30, %r30, 3600;
	add.s32 	%r29, %r29, 4;
	add.s64 	%rd17, %rd17, 16;
	setp.ne.s32 	%p4, %r29, 700;
	@%p4 bra 	$L__BB0_2;
	mad.lo.s32 	%r28, %r2, 900, %r1;
	cvta.to.global.u64 	%rd14, %rd5;
	mul.wide.s32 	%rd15, %r28, 4;
	add.s64 	%rd16, %rd14, %rd15;
	st.global.u32 	[%rd16], %r31;
$L__BB0_4:
	ret;

}


// ===== COMPILED SASS (sm_100) =====

	.target	sm_100

	.elftype	@"ET_EXEC"


//--------------------- .note.nv.tkinfo           --------------------------
	.section	.note.nv.tkinfo,"",@"SHT_NOTE"
	.sectionflags	@"SHF_NOTE_NV_TKINFO"
	.tkinfo
        /*0018*/ 	.word	0x00000002
        /*0030*/ 	.string	""
        /*0030*/ 	.string	"ptxas"
        /*0030*/ 	.string	"Cuda compilation tools, release 13.0, V13.0.88"
        /*0030*/ 	.string	"Build cuda_13.0.r13.0/compiler.36424714_0"
        /*0030*/ 	.string	"-arch sm_100 -m 64 "



//--------------------- .note.nv.cuinfo           --------------------------
	.section	.note.nv.cuinfo,"",@"SHT_NOTE"
	.sectionflags	@"SHF_NOTE_NV_CUINFO"
        /*0018*/ 	.short	0x0002
        /*001a*/ 	.short	0x0064
        /*001c*/ 	.short	0x0082
	.zero		2


//--------------------- .nv.info                  --------------------------
	.section	.nv.info,"",@"SHT_CUDA_INFO"
	.align	4


	//----- nvinfo : EIATTR_REGCOUNT
	.align		4
        /*0000*/ 	.byte	0x04, 0x2f
        /*0002*/ 	.short	(.L_1 - .L_0)
	.align		4
.L_0:
        /*0004*/ 	.word	index@(_Z20matrix_multiplicatonPiS_S_)
        /*0008*/ 	.word	0x00000020


	//----- nvinfo : EIATTR_FRAME_SIZE
	.align		4
.L_1:
        /*000c*/ 	.byte	0x04, 0x11
        /*000e*/ 	.short	(.L_3 - .L_2)
	.align		4
.L_2:
        /*0010*/ 	.word	index@(_Z20matrix_multiplicatonPiS_S_)
        /*0014*/ 	.word	0x00000000


	//----- nvinfo : EIATTR_MIN_STACK_SIZE
	.align		4
.L_3:
        /*0018*/ 	.byte	0x04, 0x12
        /*001a*/ 	.short	(.L_5 - .L_4)
	.align		4
.L_4:
        /*001c*/ 	.word	index@(_Z20matrix_multiplicatonPiS_S_)
        /*0020*/ 	.word	0x00000000
.L_5:


//--------------------- .nv.compat                --------------------------
	.section	.nv.compat,"",@"SHT_CUDA_COMPAT_INFO"
	.align	4
        /*0000*/ 	.byte	0x02, 0x09, 0x00, 0x00, 0x02, 0x02, 0x01, 0x00, 0x02, 0x05, 0x05, 0x00, 0x03, 0x07, 0x01, 0x01
        /*0010*/ 	.byte	0x02, 0x03, 0x00, 0x00, 0x02, 0x06, 0x01, 0x00, 0x04, 0x0b, 0x08, 0x00, 0x09, 0x00, 0x00, 0x00
        /*0020*/ 	.byte	0x00, 0x00, 0x00, 0x00


//--------------------- .nv.info._Z20matrix_multiplicatonPiS_S_ --------------------------
	.section	.nv.info._Z20matrix_multiplicatonPiS_S_,"",@"SHT_CUDA_INFO"
	.sectionflags	@""
	.align	4


	//----- nvinfo : EIATTR_CUDA_API_VERSION
	.align		4
        /*0000*/ 	.byte	0x04, 0x37
        /*0002*/ 	.short	(.L_7 - .L_6)
.L_6:
        /*0004*/ 	.word	0x00000082


	//----- nvinfo : EIATTR_KPARAM_INFO
	.align		4
.L_7:
        /*0008*/ 	.byte	0x04, 0x17
        /*000a*/ 	.short	(.L_9 - .L_8)
.L_8:
        /*000c*/ 	.word	0x00000000
        /*0010*/ 	.short	0x0002
        /*0012*/ 	.short	0x0010
        /*0014*/ 	.byte	0x00, 0xf5, 0x21, 0x00


	//----- nvinfo : EIATTR_KPARAM_INFO
	.align		4
.L_9:
        /*0018*/ 	.byte	0x04, 0x17
        /*001a*/ 	.short	(.L_11 - .L_10)
.L_10:
        /*001c*/ 	.word	0x00000000
        /*0020*/ 	.short	0x0001
        /*0022*/ 	.short	0x0008
        /*0024*/ 	.byte	0x00, 0xf5, 0x21, 0x00


	//----- nvinfo : EIATTR_KPARAM_INFO
	.align		4
.L_11:
        /*0028*/ 	.byte	0x04, 0x17
        /*002a*/ 	.short	(.L_13 - .L_12)
.L_12:
        /*002c*/ 	.word	0x00000000
        /*0030*/ 	.short	0x0000
        /*0032*/ 	.short	0x0000
        /*0034*/ 	.byte	0x00, 0xf5, 0x21, 0x00


	//----- nvinfo : EIATTR_SPARSE_MMA_MASK
	.align		4
.L_13:
        /*0038*/ 	.byte	0x03, 0x50
        /*003a*/ 	.short	0x0000


	//----- nvinfo : EIATTR_MAXREG_COUNT
	.align		4
        /*003c*/ 	.byte	0x03, 0x1b
        /*003e*/ 	.short	0x00ff


	//----- nvinfo : EIATTR_MERCURY_ISA_VERSION
	.align		4
        /*0040*/ 	.byte	0x03, 0x5f
        /*0042*/ 	.short	0x0101


	//----- nvinfo : EIATTR_VRC_CTA_INIT_COUNT
	.align		4
        /*0044*/ 	.byte	0x02, 0x4a
	.zero		1
	.zero		1


	//----- nvinfo : EIATTR_EXIT_INSTR_OFFSETS
	.align		4
        /*0048*/ 	.byte	0x04, 0x1c
        /*004a*/ 	.short	(.L_15 - .L_14)


	//   ....[0]....
.L_14:
        /*004c*/ 	.word	0x00000090


	//   ....[1]....
        /*0050*/ 	.word	0x00000f30


	//----- nvinfo : EIATTR_CBANK_PARAM_SIZE
	.align		4
.L_15:
        /*0054*/ 	.byte	0x03, 0x19
        /*0056*/ 	.short	0x0018


	//----- nvinfo : EIATTR_PARAM_CBANK
	.align		4
        /*0058*/ 	.byte	0x04, 0x0a
        /*005a*/ 	.short	(.L_17 - .L_16)
	.align		4
.L_16:
        /*005c*/ 	.word	index@(.nv.constant0._Z20matrix_multiplicatonPiS_S_)
        /*0060*/ 	.short	0x0380
        /*0062*/ 	.short	0x0018


	//----- nvinfo : EIATTR_SW_WAR
	.align		4
.L_17:
        /*0064*/ 	.byte	0x04, 0x36
        /*0066*/ 	.short	(.L_19 - .L_18)
.L_18:
        /*0068*/ 	.word	0x00000008
.L_19:


//--------------------- .nv.callgraph             --------------------------
	.section	.nv.callgraph,"",@"SHT_CUDA_CALLGRAPH"
	.align	4
	.sectionentsize	8
	.align		4
        /*0000*/ 	.word	0x00000000
	.align		4
        /*0004*/ 	.word	0xffffffff
	.align		4
        /*0008*/ 	.word	0x00000000
	.align		4
        /*000c*/ 	.word	0xfffffffe
	.align		4
        /*0010*/ 	.word	0x00000000
	.align		4
        /*0014*/ 	.word	0xfffffffd
	.align		4
        /*0018*/ 	.word	0x00000000
	.align		4
        /*001c*/ 	.word	0xfffffffc


//--------------------- .text._Z20matrix_multiplicatonPiS_S_ --------------------------
	.section	.text._Z20matrix_multiplicatonPiS_S_,"ax",@progbits
	.align	128
        .global         _Z20matrix_multiplicatonPiS_S_
        .type           _Z20matrix_multiplicatonPiS_S_,@function
        .size           _Z20matrix_multiplicatonPiS_S_,(.L_x_2 - _Z20matrix_multiplicatonPiS_S_)
        .other          _Z20matrix_multiplicatonPiS_S_,@"STO_CUDA_ENTRY STV_DEFAULT"
_Z20matrix_multiplicatonPiS_S_:
.text._Z20matrix_multiplicatonPiS_S_:
[----:B------:R-:W-:Y:S01]  /*0000*/  LDC R1, c[0x0][0x37c] ;  /* 0x0000df00ff017b82 */ /* 0x000fe20000000800 */
[----:B------:R-:W0:Y:S01]  /*0010*/  S2R R11, SR_CTAID.X ;  /* 0x00000000000b7919 */ /* 0x000e220000002500 */
[----:B------:R-:W0:Y:S01]  /*0020*/  S2R R0, SR_TID.X ;  /* 0x0000000000007919 */ /* 0x000e220000002100 */
[----:B------:R-:W1:Y:S01]  /*0030*/  S2R R2, SR_CTAID.Y ;  /* 0x0000000000027919 */ /* 0x000e620000002600 */
[----:B------:R-:W1:Y:S01]  /*0040*/  S2R R3, SR_TID.Y ;  /* 0x0000000000037919 */ /* 0x000e620000002200 */
[----:B0-----:R-:W-:-:S04]  /*0050*/  LEA R11, R11, R0, 0x5 ;  /* 0x000000000b0b7211 */ /* 0x001fc800078e28ff */
[----:B------:R-:W-:Y:S02]  /*0060*/  ISETP.GT.AND P0, PT, R11, 0x383, PT ;  /* 0x000003830b00780c */ /* 0x000fe40003f04270 */
[----:B-1----:R-:W-:-:S04]  /*0070*/  LEA R0, R2, R3, 0x5 ;  /* 0x0000000302007211 */ /* 0x002fc800078e28ff */
[----:B------:R-:W-:-:S13]  /*0080*/  ISETP.GT.U32.OR P0, PT, R0, 0x31f, P0 ;  /* 0x0000031f0000780c */ /* 0x000fda0000704470 */
[----:B------:R-:W-:Y:S05]  /*0090*/  @P0 EXIT ;  /* 0x000000000000094d */ /* 0x000fea0003800000 */
[----:B------:R-:W0:Y:S01]  /*00a0*/  LDCU.64 UR4, c[0x0][0x390] ;  /* 0x00007200ff0477ac */ /* 0x000e220008000a00 */
[----:B------:R-:W1:Y:S01]  /*00b0*/  LDC.64 R4, c[0x0][0x388] ;  /* 0x0000e200ff047b82 */ /* 0x000e620000000a00 */
[----:B------:R-:W-:Y:S01]  /*00c0*/  IMAD R7, R0, 0x2bc, RZ ;  /* 0x000002bc00077824 */ /* 0x000fe200078e02ff */
[----:B------:R-:W2:Y:S01]  /*00d0*/  LDCU.64 UR6, c[0x0][0x358] ;  /* 0x00006b00ff0677ac */ /* 0x000ea20008000a00 */
[----:B0-----:R-:W-:-:S04]  /*00e0*/  UIADD3 UR4, UP0, UPT, UR4, 0x1c20, URZ ;  /* 0x00001c2004047890 */ /* 0x001fc8000ff1e0ff */
[----:B------:R-:W-:Y:S02]  /*00f0*/  UIADD3.X UR5, UPT, UPT, URZ, UR5, URZ, UP0, !UPT ;  /* 0x00000005ff057290 */ /* 0x000fe400087fe4ff */
[----:B------:R-:W-:Y:S01]  /*0100*/  MOV R2, UR4 ;  /* 0x0000000400027c02 */ /* 0x000fe20008000f00 */
[----:B-1----:R-:W-:-:S03]  /*0110*/  IMAD.WIDE.U32 R4, R7, 0x4, R4 ;  /* 0x0000000407047825 */ /* 0x002fc600078e0004 */
[----:B------:R-:W-:Y:S02]  /*0120*/  MOV R3, UR5 ;  /* 0x0000000500037c02 */ /* 0x000fe40008000f00 */
[----:B--2---:R-:W2:Y:S01]  /*0130*/  LDG.E R17, desc[UR6][R4.64] ;  /* 0x0000000604117981 */ /* 0x004ea2000c1e1900 */
[----:B------:R-:W-:-:S03]  /*0140*/  IMAD.WIDE R6, R11, 0x4, R2 ;  /* 0x000000040b067825 */ /* 0x000fc600078e0202 */
[----:B------:R-:W3:Y:S04]  /*0150*/  LDG.E R14, desc[UR6][R4.64+0x4] ;  /* 0x00000406040e7981 */ /* 0x000ee8000c1e1900 */
[----:B------:R-:W2:Y:S04]  /*0160*/  LDG.E R10, desc[UR6][R6.64+-0x1c20] ;  /* 0xffe3e006060a7981 */ /* 0x000ea8000c1e1900 */
[----:B------:R-:W3:Y:S04]  /*0170*/  LDG.E R15, desc[UR6][R6.64+-0xe10] ;  /* 0xfff1f006060f7981 */ /* 0x000ee8000c1e1900 */
[----:B------:R-:W4:Y:S04]  /*0180*/  LDG.E R12, desc[UR6][R4.64+0x8] ;  /* 0x00000806040c7981 */ /* 0x000f28000c1e1900 */
[----:B------:R-:W4:Y:S01]  /*0190*/  LDG.E R13, desc[UR6][R6.64] ;  /* 0x00000006060d7981 */ /* 0x000f22000c1e1900 */
[----:B------:R-:W-:-:S03]  /*01a0*/  IADD3 R9, PT, PT, R11, 0xe10, RZ ;  /* 0x00000e100b097810 */ /* 0x000fc60007ffe0ff */
[----:B------:R0:W5:Y:S02]  /*01b0*/  LDG.E R22, desc[UR6][R6.64+0xe10] ;  /* 0x000e100606167981 */ /* 0x000164000c1e1900 */
[----:B------:R-:W-:Y:S02]  /*01c0*/  IMAD.WIDE R8, R9, 0x4, R2 ;  /* 0x0000000409087825 */ /* 0x000fe400078e0202 */
[----:B------:R-:W5:Y:S04]  /*01d0*/  LDG.E R25, desc[UR6][R4.64+0xc] ;  /* 0x00000c0604197981 */ /* 0x000f68000c1e1900 */
[----:B------:R-:W5:Y:S04]  /*01e0*/  LDG.E R24, desc[UR6][R4.64+0x10] ;  /* 0x0000100604187981 */ /* 0x000f68000c1e1900 */
[----:B------:R-:W5:Y:S04]  /*01f0*/  LDG.E R27, desc[UR6][R8.64+-0x1c20] ;  /* 0xffe3e006081b7981 */ /* 0x000f68000c1e1900 */
[----:B------:R-:W5:Y:S04]  /*0200*/  LDG.E R20, desc[UR6][R4.64+0x14] ;  /* 0x0000140604147981 */ /* 0x000f68000c1e1900 */
[----:B------:R-:W5:Y:S01]  /*0210*/  LDG.E R23, desc[UR6][R8.64+-0xe10] ;  /* 0xfff1f00608177981 */ /* 0x000f62000c1e1900 */
[----:B------:R-:W-:-:S03]  /*0220*/  IADD3 R29, PT, PT, R11, 0x1c20, RZ ;  /* 0x00001c200b1d7810 */ /* 0x000fc60007ffe0ff */
[----:B------:R-:W5:Y:S04]  /*0230*/  LDG.E R16, desc[UR6][R4.64+0x18] ;  /* 0x0000180604107981 */ /* 0x000f68000c1e1900 */
[----:B------:R-:W5:Y:S01]  /*0240*/  LDG.E R19, desc[UR6][R8.64] ;  /* 0x0000000608137981 */ /* 0x000f62000c1e1900 */
[----:B0-----:R-:W-:-:S03]  /*0250*/  IMAD.WIDE R6, R29, 0x4, R2 ;  /* 0x000000041d067825 */ /* 0x001fc600078e0202 */
[----:B------:R0:W5:Y:S04]  /*0260*/  LDG.E R18, desc[UR6][R8.64+0xe10] ;  /* 0x000e100608127981 */ /* 0x000168000c1e1900 */
[----:B------:R-:W5:Y:S01]  /*0270*/  LDG.E R21, desc[UR6][R4.64+0x1c] ;  /* 0x00001c0604157981 */ /* 0x000f62000c1e1900 */
[----:B--2---:R-:W-:-:S03]  /*0280*/  IMAD R26, R17, R10, RZ ;  /* 0x0000000a111a7224 */ /* 0x004fc600078e02ff */
[----:B------:R-:W2:Y:S04]  /*0290*/  LDG.E R17, desc[UR6][R4.64+0x20] ;  /* 0x0000200604117981 */ /* 0x000ea8000c1e1900 */
[----:B------:R-:W2:Y:S01]  /*02a0*/  LDG.E R10, desc[UR6][R6.64+-0x1c20] ;  /* 0xffe3e006060a7981 */ /* 0x000ea2000c1e1900 */
[----:B---3--:R-:W-:-:S03]  /*02b0*/  IMAD R26, R14, R15, R26 ;  /* 0x0000000f0e1a7224 */ /* 0x008fc600078e021a */
[----:B------:R-:W3:Y:S04]  /*02c0*/  LDG.E R15, desc[UR6][R4.64+0x24] ;  /* 0x00002406040f7981 */ /* 0x000ee8000c1e1900 */
[----:B------:R-:W3:Y:S01]  /*02d0*/  LDG.E R14, desc[UR6][R6.64+-0xe10] ;  /* 0xfff1f006060e7981 */ /* 0x000ee2000c1e1900 */
[----:B----4-:R-:W-:-:S03]  /*02e0*/  IMAD R26, R12, R13, R26 ;  /* 0x0000000d0c1a7224 */ /* 0x010fc600078e021a */
[----:B------:R-:W4:Y:S04]  /*02f0*/  LDG.E R13, desc[UR6][R4.64+0x28] ;  /* 0x00002806040d7981 */ /* 0x000f28000c1e1900 */
[----:B------:R-:W4:Y:S01]  /*0300*/  LDG.E R12, desc[UR6][R6.64] ;  /* 0x00000006060c7981 */ /* 0x000f22000c1e1900 */
[----:B-----5:R-:W-:Y:S01]  /*0310*/  IMAD R22, R25, R22, R26 ;  /* 0x0000001619167224 */ /* 0x020fe200078e021a */
[----:B0-----:R-:W-:Y:S02]  /*0320*/  IADD3 R9, PT, PT, R11, 0x2a30, RZ ;  /* 0x00002a300b097810 */ /* 0x001fe40007ffe0ff */
[----:B------:R-:W5:Y:S01]  /*0330*/  LDG.E R25, desc[UR6][R4.64+0x2c] ;  /* 0x00002c0604197981 */ /* 0x000f62000c1e1900 */
[----:B------:R-:W-:Y:S02]  /*0340*/  IMAD R24, R24, R27, R22 ;  /* 0x0000001b18187224 */ /* 0x000fe400078e0216 */
[----:B------:R-:W-:Y:S01]  /*0350*/  IMAD.WIDE R8, R9, 0x4, R2 ;  /* 0x0000000409087825 */ /* 0x000fe200078e0202 */
[----:B------:R0:W5:Y:S01]  /*0360*/  LDG.E R22, desc[UR6][R6.64+0xe10] ;  /* 0x000e100606167981 */ /* 0x000162000c1e1900 */
[----:B------:R-:W-:-:S03]  /*0370*/  IADD3 R29, PT, PT, R11, 0x3840, RZ ;  /* 0x000038400b1d7810 */ /* 0x000fc60007ffe0ff */
[----:B------:R-:W5:Y:S01]  /*0380*/  LDG.E R27, desc[UR6][R8.64+0xe10] ;  /* 0x000e1006081b7981 */ /* 0x000f62000c1e1900 */
[----:B------:R-:W-:-:S03]  /*0390*/  IMAD R24, R20, R23, R24 ;  /* 0x0000001714187224 */ /* 0x000fc600078e0218 */
[----:B------:R-:W5:Y:S04]  /*03a0*/  LDG.E R23, desc[UR6][R4.64+0x30] ;  /* 0x0000300604177981 */ /* 0x000f68000c1e1900 */
[----:B------:R-:W5:Y:S01]  /*03b0*/  LDG.E R20, desc[UR6][R8.64+-0x1c20] ;  /* 0xffe3e00608147981 */ /* 0x000f62000c1e1900 */
[----:B------:R-:W-:-:S03]  /*03c0*/  IMAD R24, R16, R19, R24 ;  /* 0x0000001310187224 */ /* 0x000fc600078e0218 */
[----:B------:R-:W5:Y:S04]  /*03d0*/  LDG.E R16, desc[UR6][R4.64+0x34] ;  /* 0x0000340604107981 */ /* 0x000f68000c1e1900 */
[----:B------:R-:W5:Y:S01]  /*03e0*/  LDG.E R19, desc[UR6][R8.64+-0xe10] ;  /* 0xfff1f00608137981 */ /* 0x000f62000c1e1900 */
[----:B------:R-:W-:-:S03]  /*03f0*/  IMAD R26, R21, R18, R24 ;  /* 0x00000012151a7224 */ /* 0x000fc600078e0218 */
[----:B------:R-:W5:Y:S01]  /*0400*/  LDG.E R18, desc[UR6][R4.64+0x38] ;  /* 0x0000380604127981 */ /* 0x000f62000c1e1900 */
[----:B0-----:R-:W-:-:S03]  /*0410*/  IMAD.WIDE R6, R29, 0x4, R2 ;  /* 0x000000041d067825 */ /* 0x001fc600078e0202 */
[----:B------:R-:W5:Y:S04]  /*0420*/  LDG.E R21, desc[UR6][R8.64] ;  /* 0x0000000608157981 */ /* 0x000f68000c1e1900 */
[----:B------:R-:W5:Y:S04]  /*0430*/  LDG.E R24, desc[UR6][R4.64+0x3c] ;  /* 0x00003c0604187981 */ /* 0x000f68000c1e1900 */
[----:B------:R-:W5:Y:S04]  /*0440*/  LDG.E R8, desc[UR6][R6.64] ;  /* 0x0000000606087981 */ /* 0x000f68000c1e1900 */
[----:B------:R-:W5:Y:S01]  /*0450*/  LDG.E R9, desc[UR6][R6.64+0xe10] ;  /* 0x000e100606097981 */ /* 0x000f62000c1e1900 */
[----:B--2---:R-:W-:-:S03]  /*0460*/  IMAD R26, R17, R10, R26 ;  /* 0x0000000a111a7224 */ /* 0x004fc600078e021a */
        /* <DEDUP_REMOVED lines=8> */
[----:B-----5:R-:W-:-:S04]  /*04f0*/  IMAD R22, R25, R22, R26 ;  /* 0x0000001619167224 */ /* 0x020fc800078e021a */
[----:B------:R-:W-:-:S04]  /*0500*/  IMAD R20, R23, R20, R22 ;  /* 0x0000001417147224 */ /* 0x000fc800078e0216 */
[----:B------:R-:W-:-:S04]  /*0510*/  IMAD R16, R16, R19, R20 ;  /* 0x0000001310107224 */ /* 0x000fc800078e0214 */
[----:B------:R-:W-:-:S04]  /*0520*/  IMAD R16, R18, R21, R16 ;  /* 0x0000001512107224 */ /* 0x000fc800078e0210 */
[----:B------:R-:W-:Y:S01]  /*0530*/  IMAD R16, R24, R27, R16 ;  /* 0x0000001b18107224 */ /* 0x000fe200078e0210 */
[----:B------:R-:W-:-:S03]  /*0540*/  UMOV UR4, 0x14 ;  /* 0x0000001400047882 */ /* 0x000fc60000000000 */
[----:B--2---:R-:W-:-:S04]  /*0550*/  IMAD R10, R10, R17, R16 ;  /* 0x000000110a0a7224 */ /* 0x004fc800078e0210 */
[----:B---3--:R-:W-:Y:S01]  /*0560*/  IMAD R10, R14, R15, R10 ;  /* 0x0000000f0e0a7224 */ /* 0x008fe200078e020a */
[----:B------:R-:W-:-:S03]  /*0570*/  IADD3 R14, P0, PT, R4, 0x58, RZ ;  /* 0x00000058040e7810 */ /* 0x000fc60007f1e0ff */
[----:B----4-:R-:W-:Y:S01]  /*0580*/  IMAD R8, R13, R8, R10 ;  /* 0x000000080d087224 */ /* 0x010fe200078e020a */
[----:B------:R-:W-:Y:S02]  /*0590*/  IADD3.X R15, PT, PT, RZ, R5, RZ, P0, !PT ;  /* 0x00000005ff0f7210 */ /* 0x000fe400007fe4ff */
[----:B------:R-:W-:Y:S01]  /*05a0*/  IADD3 R13, PT, PT, R11, 0x4650, RZ ;  /* 0x000046500b0d7810 */ /* 0x000fe20007ffe0ff */
[----:B------:R-:W-:-:S07]  /*05b0*/  IMAD R8, R12, R9, R8 ;  /* 0x000000090c087224 */ /* 0x000fce00078e0208 */
.L_x_0:
[C---:B------:R-:W-:Y:S01]  /*05c0*/  IMAD.WIDE R20, R13.reuse, 0x4, R2 ;  /* 0x000000040d147825 */ /* 0x040fe200078e0202 */
[----:B------:R-:W-:Y:S02]  /*05d0*/  MOV R4, R14 ;  /* 0x0000000e00047202 */ /* 0x000fe40000000f00 */
[----:B------:R-:W-:Y:S02]  /*05e0*/  MOV R5, R15 ;  /* 0x0000000f00057202 */ /* 0x000fe40000000f00 */
[----:B------:R-:W2:Y:S04]  /*05f0*/  LDG.E R18, desc[UR6][R20.64+-0x1c20] ;  /* 0xffe3e00614127981 */ /* 0x000ea8000c1e1900 */
[----:B------:R-:W2:Y:S04]  /*0600*/  LDG.E R9, desc[UR6][R4.64+-0x8] ;  /* 0xfffff80604097981 */ /* 0x000ea8000c1e1900 */
[----:B------:R-:W3:Y:S04]  /*0610*/  LDG.E R16, desc[UR6][R4.64+-0x4] ;  /* 0xfffffc0604107981 */ /* 0x000ee8000c1e1900 */
[----:B------:R-:W3:Y:S01]  /*0620*/  LDG.E R19, desc[UR6][R20.64+-0xe10] ;  /* 0xfff1f00614137981 */ /* 0x000ee2000c1e1900 */
[----:B------:R-:W-:-:S03]  /*0630*/  IADD3 R7, PT, PT, R13, 0xe10, RZ ;  /* 0x00000e100d077810 */ /* 0x000fc60007ffe0ff */
[----:B------:R-:W4:Y:S04]  /*0640*/  LDG.E R12, desc[UR6][R4.64] ;  /* 0x00000006040c7981 */ /* 0x000f28000c1e1900 */
[----:B------:R-:W4:Y:S01]  /*0650*/  LDG.E R17, desc[UR6][R20.64] ;  /* 0x0000000614117981 */ /* 0x000f22000c1e1900 */
[----:B------:R-:W-:-:S03]  /*0660*/  IMAD.WIDE R6, R7, 0x4, R2 ;  /* 0x0000000407067825 */ /* 0x000fc600078e0202 */
[----:B------:R-:W5:Y:S04]  /*0670*/  LDG.E R10, desc[UR6][R20.64+0xe10] ;  /* 0x000e1006140a7981 */ /* 0x000f68000c1e1900 */
[----:B------:R-:W5:Y:S04]  /*0680*/  LDG.E R15, desc[UR6][R4.64+0x4] ;  /* 0x00000406040f7981 */ /* 0x000f68000c1e1900 */
[----:B------:R-:W5:Y:S04]  /*0690*/  LDG.E R24, desc[UR6][R4.64+0x8] ;  /* 0x0000080604187981 */ /* 0x000f68000c1e1900 */
[----:B------:R-:W5:Y:S04]  /*06a0*/  LDG.E R29, desc[UR6][R6.64+-0x1c20] ;  /* 0xffe3e006061d7981 */ /* 0x000f68000c1e1900 */
[----:B------:R-:W5:Y:S04]  /*06b0*/  LDG.E R22, desc[UR6][R4.64+0xc] ;  /* 0x00000c0604167981 */ /* 0x000f68000c1e1900 */
[----:B------:R-:W5:Y:S04]  /*06c0*/  LDG.E R27, desc[UR6][R6.64+-0xe10] ;  /* 0xfff1f006061b7981 */ /* 0x000f68000c1e1900 */
[----:B------:R-:W5:Y:S04]  /*06d0*/  LDG.E R20, desc[UR6][R4.64+0x10] ;  /* 0x0000100604147981 */ /* 0x000f68000c1e1900 */
[----:B------:R-:W5:Y:S01]  /*06e0*/  LDG.E R25, desc[UR6][R6.64] ;  /* 0x0000000606197981 */ /* 0x000f62000c1e1900 */
[----:B------:R-:W-:-:S03]  /*06f0*/  IADD3 R23, PT, PT, R13, 0x1c20, RZ ;  /* 0x00001c200d177810 */ /* 0x000fc60007ffe0ff */
[----:B------:R0:W5:Y:S04]  /*0700*/  LDG.E R14, desc[UR6][R6.64+0xe10] ;  /* 0x000e1006060e7981 */ /* 0x000168000c1e1900 */
[----:B------:R-:W5:Y:S01]  /*0710*/  LDG.E R21, desc[UR6][R4.64+0x14] ;  /* 0x0000140604157981 */ /* 0x000f62000c1e1900 */
[----:B0-----:R-:W-:-:S05]  /*0720*/  IADD3 R7, PT, PT, R13, 0x2a30, RZ ;  /* 0x00002a300d077810 */ /* 0x001fca0007ffe0ff */
[----:B------:R-:W-:-:S04]  /*0730*/  IMAD.WIDE R6, R7, 0x4, R2 ;  /* 0x0000000407067825 */ /* 0x000fc800078e0202 */
[----:B--2---:R-:W-:Y:S02]  /*0740*/  IMAD R18, R9, R18, R8 ;  /* 0x0000001209127224 */ /* 0x004fe400078e0208 */
[----:B------:R-:W-:Y:S02]  /*0750*/  IMAD.WIDE R8, R23, 0x4, R2 ;  /* 0x0000000417087825 */ /* 0x000fe400078e0202 */
[----:B------:R-:W2:Y:S02]  /*0760*/  LDG.E R23, desc[UR6][R4.64+0x24] ;  /* 0x0000240604177981 */ /* 0x000ea4000c1e1900 */
[----:B---3--:R-:W-:Y:S02]  /*0770*/  IMAD R18, R16, R19, R18 ;  /* 0x0000001310127224 */ /* 0x008fe400078e0212 */
[----:B------:R-:W3:Y:S04]  /*0780*/  LDG.E R16, desc[UR6][R4.64+0x18] ;  /* 0x0000180604107981 */ /* 0x000ee8000c1e1900 */
[----:B------:R-:W3:Y:S01]  /*0790*/  LDG.E R19, desc[UR6][R8.64+-0x1c20] ;  /* 0xffe3e00608137981 */ /* 0x000ee2000c1e1900 */
[----:B----4-:R-:W-:-:S03]  /*07a0*/  IMAD R18, R12, R17, R18 ;  /* 0x000000110c127224 */ /* 0x010fc600078e0212 */
[----:B------:R-:W4:Y:S04]  /*07b0*/  LDG.E R12, desc[UR6][R4.64+0x1c] ;  /* 0x00001c06040c7981 */ /* 0x000f28000c1e1900 */
[----:B------:R-:W4:Y:S01]  /*07c0*/  LDG.E R17, desc[UR6][R8.64+-0xe10] ;  /* 0xfff1f00608117981 */ /* 0x000f22000c1e1900 */
[----:B-----5:R-:W-:-:S03]  /*07d0*/  IMAD R26, R15, R10, R18 ;  /* 0x0000000a0f1a7224 */ /* 0x020fc600078e0212 */
[----:B------:R-:W5:Y:S04]  /*07e0*/  LDG.E R10, desc[UR6][R4.64+0x20] ;  /* 0x00002006040a7981 */ /* 0x000f68000c1e1900 */
[----:B------:R-:W5:Y:S01]  /*07f0*/  LDG.E R15, desc[UR6][R8.64] ;  /* 0x00000006080f7981 */ /* 0x000f62000c1e1900 */
[----:B------:R-:W-:-:S03]  /*0800*/  IMAD R24, R24, R29, R26 ;  /* 0x0000001d18187224 */ /* 0x000fc600078e021a */
[----:B------:R0:W2:Y:S04]  /*0810*/  LDG.E R18, desc[UR6][R8.64+0xe10] ;  /* 0x000e100608127981 */ /* 0x0000a8000c1e1900 */
[----:B------:R-:W2:Y:S01]  /*0820*/  LDG.E R29, desc[UR6][R6.64+-0x1c20] ;  /* 0xffe3e006061d7981 */ /* 0x000ea2000c1e1900 */
[----:B------:R-:W-:-:S03]  /*0830*/  IMAD R22, R22, R27, R24 ;  /* 0x0000001b16167224 */ /* 0x000fc600078e0218 */
[----:B------:R-:W2:Y:S04]  /*0840*/  LDG.E R24, desc[UR6][R4.64+0x28] ;  /* 0x0000280604187981 */ /* 0x000ea8000c1e1900 */
[----:B------:R-:W2:Y:S01]  /*0850*/  LDG.E R27, desc[UR6][R6.64+-0xe10] ;  /* 0xfff1f006061b7981 */ /* 0x000ea2000c1e1900 */
[----:B------:R-:W-:-:S03]  /*0860*/  IMAD R26, R20, R25, R22 ;  /* 0x00000019141a7224 */ /* 0x000fc600078e0216 */
[----:B------:R-:W2:Y:S04]  /*0870*/  LDG.E R22, desc[UR6][R4.64+0x2c] ;  /* 0x00002c0604167981 */ /* 0x000ea8000c1e1900 */
[----:B------:R-:W2:Y:S04]  /*0880*/  LDG.E R20, desc[UR6][R4.64+0x30] ;  /* 0x0000300604147981 */ /* 0x000ea8000c1e1900 */
[----:B------:R-:W2:Y:S01]  /*0890*/  LDG.E R25, desc[UR6][R6.64] ;  /* 0x0000000606197981 */ /* 0x000ea2000c1e1900 */
[----:B------:R-:W-:Y:S01]  /*08a0*/  IMAD R21, R21, R14, R26 ;  /* 0x0000000e15157224 */ /* 0x000fe200078e021a */
[----:B0-----:R-:W-:-:S02]  /*08b0*/  IADD3 R9, PT, PT, R13, 0x3840, RZ ;  /* 0x000038400d097810 */ /* 0x001fc40007ffe0ff */
[----:B------:R0:W2:Y:S03]  /*08c0*/  LDG.E R14, desc[UR6][R6.64+0xe10] ;  /* 0x000e1006060e7981 */ /* 0x0000a6000c1e1900 */
[----:B------:R-:W-:Y:S01]  /*08d0*/  IMAD.WIDE R8, R9, 0x4, R2 ;  /* 0x0000000409087825 */ /* 0x000fe200078e0202 */
[----:B0-----:R-:W-:-:S05]  /*08e0*/  IADD3 R7, PT, PT, R13, 0x4650, RZ ;  /* 0x000046500d077810 */ /* 0x001fca0007ffe0ff */
[----:B------:R-:W-:-:S04]  /*08f0*/  IMAD.WIDE R6, R7, 0x4, R2 ;  /* 0x0000000407067825 */ /* 0x000fc800078e0202 */
[----:B---3--:R-:W-:Y:S02]  /*0900*/  IMAD R16, R16, R19, R21 ;  /* 0x0000001310107224 */ /* 0x008fe400078e0215 */
[----:B------:R-:W3:Y:S04]  /*0910*/  LDG.E R19, desc[UR6][R4.64+0x34] ;  /* 0x0000340604137981 */ /* 0x000ee8000c1e1900 */
[----:B------:R-:W3:Y:S01]  /*0920*/  LDG.E R21, desc[UR6][R8.64+-0x1c20] ;  /* 0xffe3e00608157981 */ /* 0x000ee2000c1e1900 */
[----:B----4-:R-:W-:-:S03]  /*0930*/  IMAD R12, R12, R17, R16 ;  /* 0x000000110c0c7224 */ /* 0x010fc600078e0210 */
[----:B------:R-:W4:Y:S04]  /*0940*/  LDG.E R16, desc[UR6][R4.64+0x38] ;  /* 0x0000380604107981 */ /* 0x000f28000c1e1900 */
[----:B------:R-:W4:Y:S01]  /*0950*/  LDG.E R17, desc[UR6][R4.64+0x3c] ;  /* 0x00003c0604117981 */ /* 0x000f22000c1e1900 */
[----:B-----5:R-:W-:-:S03]  /*0960*/  IMAD R10, R10, R15, R12 ;  /* 0x0000000f0a0a7224 */ /* 0x020fc600078e020c */
[----:B------:R-:W5:Y:S01]  /*0970*/  LDG.E R12, desc[UR6][R8.64+-0xe10] ;  /* 0xfff1f006080c7981 */ /* 0x000f62000c1e1900 */
[----:B--2---:R-:W-:-:S03]  /*0980*/  IMAD R26, R23, R18, R10 ;  /* 0x00000012171a7224 */ /* 0x004fc600078e020a */
[----:B------:R-:W2:Y:S04]  /*0990*/  LDG.E R10, desc[UR6][R4.64+0x40] ;  /* 0x00004006040a7981 */ /* 0x000ea8000c1e1900 */
[----:B------:R-:W2:Y:S01]  /*09a0*/  LDG.E R15, desc[UR6][R8.64] ;  /* 0x00000006080f7981 */ /* 0x000ea2000c1e1900 */
        /* <DEDUP_REMOVED lines=9> */
[----:B------:R-:W2:Y:S04]  /*0a40*/  LDG.E R25, desc[UR6][R4.64+0x50] ;  /* 0x0000500604197981 */ /* 0x000ea8000c1e1900 */
[----:B------:R-:W2:Y:S01]  /*0a50*/  LDG.E R20, desc[UR6][R6.64] ;  /* 0x0000000606147981 */ /* 0x000ea2000c1e1900 */
[----:B0-----:R-:W-:-:S05]  /*0a60*/  IADD3 R9, PT, PT, R13, 0x5460, RZ ;  /* 0x000054600d097810 */ /* 0x001fca0007ffe0ff */
[----:B------:R-:W-:-:S04]  /*0a70*/  IMAD.WIDE R8, R9, 0x4, R2 ;  /* 0x0000000409087825 */ /* 0x000fc800078e0202 */
[----:B---3--:R-:W-:Y:S02]  /*0a80*/  IMAD R19, R19, R14, R26 ;  /* 0x0000000e13137224 */ /* 0x008fe400078e021a */
[----:B------:R0:W3:Y:S02]  /*0a90*/  LDG.E R14, desc[UR6][R6.64+0xe10] ;  /* 0x000e1006060e7981 */ /* 0x0000e4000c1e1900 */
[----:B----4-:R-:W-:Y:S02]  /*0aa0*/  IMAD R16, R16, R21, R19 ;  /* 0x0000001510107224 */ /* 0x010fe400078e0213 */
[----:B------:R-:W3:Y:S04]  /*0ab0*/  LDG.E R19, desc[UR6][R4.64+0x54] ;  /* 0x0000540604137981 */ /* 0x000ee8000c1e1900 */
[----:B------:R-:W4:Y:S01]  /*0ac0*/  LDG.E R21, desc[UR6][R4.64+0x5c] ;  /* 0x00005c0604157981 */ /* 0x000f22000c1e1900 */
[----:B-----5:R-:W-:-:S03]  /*0ad0*/  IMAD R16, R17, R12, R16 ;  /* 0x0000000c11107224 */ /* 0x020fc600078e0210 */
[----:B------:R-:W5:Y:S04]  /*0ae0*/  LDG.E R17, desc[UR6][R4.64+0x58] ;  /* 0x0000580604117981 */ /* 0x000f68000c1e1900 */
[----:B------:R-:W5:Y:S01]  /*0af0*/  LDG.E R12, desc[UR6][R8.64+-0x1c20] ;  /* 0xffe3e006080c7981 */ /* 0x000f62000c1e1900 */
[----:B--2---:R-:W-:-:S03]  /*0b00*/  IMAD R15, R10, R15, R16 ;  /* 0x0000000f0a0f7224 */ /* 0x004fc600078e0210 */
[----:B------:R-:W4:Y:S01]  /*0b10*/  LDG.E R10, desc[UR6][R8.64+-0xe10] ;  /* 0xfff1f006080a7981 */ /* 0x000f22000c1e1900 */
[----:B0-----:R-:W-:-:S03]  /*0b20*/  IADD3 R7, PT, PT, R13, 0x6270, RZ ;  /* 0x000062700d077810 */ /* 0x001fc60007ffe0ff */
[----:B------:R-:W2:Y:S01]  /*0b30*/  LDG.E R16, desc[UR6][R4.64+0x60] ;  /* 0x0000600604107981 */ /* 0x000ea2000c1e1900 */
[----:B------:R-:W-:-:S03]  /*0b40*/  IMAD R26, R23, R18, R15 ;  /* 0x00000012171a7224 */ /* 0x000fc600078e020f */
[----:B------:R-:W2:Y:S01]  /*0b50*/  LDG.E R15, desc[UR6][R8.64] ;  /* 0x00000006080f7981 */ /* 0x000ea2000c1e1900 */
[----:B------:R-:W-:-:S03]  /*0b60*/  IMAD.WIDE R6, R7, 0x4, R2 ;  /* 0x0000000407067825 */ /* 0x000fc600078e0202 */
[----:B------:R0:W2:Y:S01]  /*0b70*/  LDG.E R18, desc[UR6][R8.64+0xe10] ;  /* 0x000e100608127981 */ /* 0x0000a2000c1e1900 */
[----:B------:R-:W-:-:S03]  /*0b80*/  IMAD R22, R27, R22, R26 ;  /* 0x000000161b167224 */ /* 0x000fc600078e021a */
[----:B------:R-:W2:Y:S04]  /*0b90*/  LDG.E R23, desc[UR6][R4.64+0x64] ;  /* 0x0000640604177981 */ /* 0x000ea8000c1e1900 */
        /* <DEDUP_REMOVED lines=8> */
[----:B0-----:R-:W-:-:S05]  /*0c20*/  IADD3 R9, PT, PT, R13, 0x7080, RZ ;  /* 0x000070800d097810 */ /* 0x001fca0007ffe0ff */
[----:B------:R-:W-:-:S04]  /*0c30*/  IMAD.WIDE R8, R9, 0x4, R2 ;  /* 0x0000000409087825 */ /* 0x000fc800078e0202 */
[----:B---3--:R-:W-:Y:S02]  /*0c40*/  IMAD R14, R19, R14, R26 ;  /* 0x0000000e130e7224 */ /* 0x008fe400078e021a */
[----:B------:R-:W3:Y:S02]  /*0c50*/  LDG.E R19, desc[UR6][R8.64+-0xe10] ;  /* 0xfff1f00608137981 */ /* 0x000ee4000c1e1900 */
[----:B-----5:R-:W-:Y:S02]  /*0c60*/  IMAD R14, R17, R12, R14 ;  /* 0x0000000c110e7224 */ /* 0x020fe400078e020e */
[----:B------:R0:W5:Y:S02]  /*0c70*/  LDG.E R12, desc[UR6][R6.64+0xe10] ;  /* 0x000e1006060c7981 */ /* 0x000164000c1e1900 */
[----:B----4-:R-:W-:Y:S02]  /*0c80*/  IMAD R10, R21, R10, R14 ;  /* 0x0000000a150a7224 */ /* 0x010fe400078e020e */
[----:B------:R-:W5:Y:S01]  /*0c90*/  LDG.E R17, desc[UR6][R4.64+0x74] ;  /* 0x0000740604117981 */ /* 0x000f62000c1e1900 */
[----:B------:R-:W-:-:S03]  /*0ca0*/  IADD3 R26, PT, PT, R13, 0x7e90, RZ ;  /* 0x00007e900d1a7810 */ /* 0x000fc60007ffe0ff */
[----:B------:R-:W4:Y:S01]  /*0cb0*/  LDG.E R14, desc[UR6][R8.64] ;  /* 0x00000006080e7981 */ /* 0x000f22000c1e1900 */
[----:B--2---:R-:W-:-:S03]  /*0cc0*/  IMAD R16, R16, R15, R10 ;  /* 0x0000000f10107224 */ /* 0x004fc600078e020a */
[----:B------:R-:W2:Y:S04]  /*0cd0*/  LDG.E R10, desc[UR6][R4.64+0x78] ;  /* 0x00007806040a7981 */ /* 0x000ea8000c1e1900 */
[----:B------:R-:W2:Y:S01]  /*0ce0*/  LDG.E R15, desc[UR6][R8.64+-0x1c20] ;  /* 0xffe3e006080f7981 */ /* 0x000ea2000c1e1900 */
[----:B------:R-:W-:-:S03]  /*0cf0*/  IMAD R23, R23, R18, R16 ;  /* 0x0000001217177224 */ /* 0x000fc600078e0210 */
[----:B------:R-:W3:Y:S01]  /*0d00*/  LDG.E R16, desc[UR6][R4.64+0x7c] ;  /* 0x00007c0604107981 */ /* 0x000ee2000c1e1900 */
[----:B0-----:R-:W-:-:S03]  /*0d10*/  IMAD.WIDE R6, R26, 0x4, R2 ;  /* 0x000000041a067825 */ /* 0x001fc600078e0202 */
[----:B------:R-:W4:Y:S04]  /*0d20*/  LDG.E R21, desc[UR6][R4.64+0x80] ;  /* 0x0000800604157981 */ /* 0x000f28000c1e1900 */
[----:B------:R-:W4:Y:S01]  /*0d30*/  LDG.E R18, desc[UR6][R8.64+0xe10] ;  /* 0x000e100608127981 */ /* 0x000f22000c1e1900 */
[----:B------:R-:W-:-:S03]  /*0d40*/  IMAD R24, R24, R29, R23 ;  /* 0x0000001d18187224 */ /* 0x000fc600078e0217 */
[----:B------:R-:W4:Y:S04]  /*0d50*/  LDG.E R23, desc[UR6][R4.64+0x84] ;  /* 0x0000840604177981 */ /* 0x000f28000c1e1900 */
[----:B------:R-:W4:Y:S01]  /*0d60*/  LDG.E R29, desc[UR6][R4.64+0x90] ;  /* 0x00009006041d7981 */ /* 0x000f22000c1e1900 */
[----:B------:R-:W-:-:S03]  /*0d70*/  IMAD R24, R25, R20, R24 ;  /* 0x0000001419187224 */ /* 0x000fc600078e0218 */
[----:B------:R-:W4:Y:S04]  /*0d80*/  LDG.E R20, desc[UR6][R4.64+0x88] ;  /* 0x0000880604147981 */ /* 0x000f28000c1e1900 */
[----:B------:R-:W4:Y:S01]  /*0d90*/  LDG.E R25, desc[UR6][R6.64+-0x1c20] ;  /* 0xffe3e00606197981 */ /* 0x000f22000c1e1900 */
[----:B------:R-:W-:-:S03]  /*0da0*/  IMAD R26, R27, R22, R24 ;  /* 0x000000161b1a7224 */ /* 0x000fc600078e0218 */
[----:B------:R-:W4:Y:S04]  /*0db0*/  LDG.E R24, desc[UR6][R4.64+0x8c] ;  /* 0x00008c0604187981 */ /* 0x000f28000c1e1900 */
[----:B------:R-:W4:Y:S04]  /*0dc0*/  LDG.E R27, desc[UR6][R6.64+-0xe10] ;  /* 0xfff1f006061b7981 */ /* 0x000f28000c1e1900 */
[----:B------:R-:W4:Y:S04]  /*0dd0*/  LDG.E R8, desc[UR6][R6.64] ;  /* 0x0000000606087981 */ /* 0x000f28000c1e1900 */
[----:B------:R-:W4:Y:S04]  /*0de0*/  LDG.E R22, desc[UR6][R6.64+0xe10] ;  /* 0x000e100606167981 */ /* 0x000f28000c1e1900 */
[----:B------:R-:W4:Y:S01]  /*0df0*/  LDG.E R9, desc[UR6][R4.64+0x94] ;  /* 0x0000940604097981 */ /* 0x000f22000c1e1900 */
[----:B------:R-:W-:-:S04]  /*0e00*/  UIADD3 UR4, UPT, UPT, UR4, 0x28, URZ ;  /* 0x0000002804047890 */ /* 0x000fc8000fffe0ff */
[----:B------:R-:W-:Y:S01]  /*0e10*/  UISETP.NE.AND UP0, UPT, UR4, 0x2bc, UPT ;  /* 0x000002bc0400788c */ /* 0x000fe2000bf05270 */
[----:B------:R-:W-:Y:S01]  /*0e20*/  IADD3 R13, PT, PT, R13, 0x8ca0, RZ ;  /* 0x00008ca00d0d7810 */ /* 0x000fe20007ffe0ff */
[----:B-----5:R-:W-:-:S04]  /*0e30*/  IMAD R12, R17, R12, R26 ;  /* 0x0000000c110c7224 */ /* 0x020fc800078e021a */
[----:B--2---:R-:W-:-:S04]  /*0e40*/  IMAD R10, R10, R15, R12 ;  /* 0x0000000f0a0a7224 */ /* 0x004fc800078e020c */
[----:B---3--:R-:W-:-:S04]  /*0e50*/  IMAD R10, R16, R19, R10 ;  /* 0x00000013100a7224 */ /* 0x008fc800078e020a */
[----:B----4-:R-:W-:-:S04]  /*0e60*/  IMAD R10, R21, R14, R10 ;  /* 0x0000000e150a7224 */ /* 0x010fc800078e020a */
[----:B------:R-:W-:Y:S01]  /*0e70*/  IMAD R10, R23, R18, R10 ;  /* 0x00000012170a7224 */ /* 0x000fe200078e020a */
[----:B------:R-:W-:-:S03]  /*0e80*/  IADD3 R14, P0, PT, R4, 0xa0, RZ ;  /* 0x000000a0040e7810 */ /* 0x000fc60007f1e0ff */
[----:B------:R-:W-:-:S04]  /*0e90*/  IMAD R20, R20, R25, R10 ;  /* 0x0000001914147224 */ /* 0x000fc800078e020a */
[----:B------:R-:W-:-:S04]  /*0ea0*/  IMAD R20, R24, R27, R20 ;  /* 0x0000001b18147224 */ /* 0x000fc800078e0214 */
[----:B------:R-:W-:Y:S01]  /*0eb0*/  IMAD R8, R29, R8, R20 ;  /* 0x000000081d087224 */ /* 0x000fe200078e0214 */
[----:B------:R-:W-:-:S03]  /*0ec0*/  IADD3.X R15, PT, PT, RZ, R5, RZ, P0, !PT ;  /* 0x00000005ff0f7210 */ /* 0x000fc600007fe4ff */
[----:B------:R-:W-:Y:S01]  /*0ed0*/  IMAD R8, R9, R22, R8 ;  /* 0x0000001609087224 */ /* 0x000fe200078e0208 */
[----:B------:R-:W-:Y:S06]  /*0ee0*/  BRA.U UP0, `(.L_x_0) ;  /* 0xfffffff500b47547 */ /* 0x000fec000b83ffff */
[----:B------:R-:W0:Y:S01]  /*0ef0*/  LDC.64 R2, c[0x0][0x380] ;  /* 0x0000e000ff027b82 */ /* 0x000e220000000a00 */
[----:B------:R-:W-:-:S04]  /*0f00*/  IMAD R11, R0, 0x384, R11 ;  /* 0x00000384000b7824 */ /* 0x000fc800078e020b */
[----:B0-----:R-:W-:-:S05]  /*0f10*/  IMAD.WIDE R2, R11, 0x4, R2 ;  /* 0x000000040b027825 */ /* 0x001fca00078e0202 */
[----:B------:R-:W-:Y:S01]  /*0f20*/  STG.E desc[UR6][R2.64], R8 ;  /* 0x0000000802007986 */ /* 0x000fe2000c101906 */
[----:B------:R-:W-:Y:S05]  /*0f30*/  EXIT ;  /* 0x000000000000794d */ /* 0x000fea0003800000 */
.L_x_1:
[----:B------:R-:W-:-:S00]  /*0f40*/  BRA `(.L_x_1) ;  /* 0xfffffffc00fc7947 */ /* 0x000fc0000383ffff */
[----:B------:R-:W-:-:S00]  /*0f50*/  NOP ;  /* 0x0000000000007918 */ /* 0x000fc00000000000 */
        /* <DEDUP_REMOVED lines=10> */
.L_x_2:


//--------------------- .nv.shared.reserved.0     --------------------------
	.section	.nv.shared.reserved.0,"aw",@nobits
	.weak		__nv_reservedSMEM_offset_0_alias
	.size		__nv_reservedSMEM_offset_0_alias, 0, 64
	.other		__nv_reservedSMEM_offset_0_alias,@"STO_CUDA_RESERVED_SHARED STV_DEFAULT"
__nv_reservedSMEM_offset_0_alias:
	.zero		0
	.zero		64


//--------------------- .nv.constant0._Z20matrix_multiplicatonPiS_S_ --------------------------
	.section	.nv.constant0._Z20matrix_multiplicatonPiS_S_,"a",@progbits
	.sectionflags	@""
	.align	4
.nv.constant0._Z20matrix_multiplicatonPiS_S_:
	.zero		920


//--------------------- SYMBOLS --------------------------

	.type		.nv.reservedSmem.offset0,@object
	.size		.nv.reservedSmem.offset0,0x4
